	.headerflags	@"EF_CUDA_TEXMODE_UNIFIED EF_CUDA_64BIT_ADDRESS EF_CUDA_ACCELERATORS EF_CUDA_SM90 EF_CUDA_VIRTUAL_SM(EF_CUDA_SM90)"
	.elftype	@"ET_EXEC"


//--------------------- .nv.info                  --------------------------
	.section	.nv.info,"",@"SHT_CUDA_INFO"
	.align	4


	//----- nvinfo : EIATTR_REGCOUNT
	.align		4
        /*0000*/ 	.byte	0x04, 0x2f
        /*0002*/ 	.short	(.L_1 - .L_0)
	.align		4
.L_0:
        /*0004*/ 	.word	index@(triton_poi_fused_convolution_leaky_relu_17)
        /*0008*/ 	.word	0x0000000e


	//----- nvinfo : EIATTR_MIN_STACK_SIZE
	.align		4
.L_1:
        /*000c*/ 	.byte	0x04, 0x12
        /*000e*/ 	.short	(.L_3 - .L_2)
	.align		4
.L_2:
        /*0010*/ 	.word	index@(triton_poi_fused_convolution_leaky_relu_17)
        /*0014*/ 	.word	0x00000000


	//----- nvinfo : EIATTR_FRAME_SIZE
	.align		4
.L_3:
        /*0018*/ 	.byte	0x04, 0x11
        /*001a*/ 	.short	(.L_5 - .L_4)
	.align		4
.L_4:
        /*001c*/ 	.word	index@(triton_poi_fused_convolution_leaky_relu_17)
        /*0020*/ 	.word	0x00000000


	//----- nvinfo : EIATTR_MIN_STACK_SIZE
	.align		4
.L_5:
        /*0024*/ 	.byte	0x04, 0x12
        /*0026*/ 	.short	(.L_7 - .L_6)
	.align		4
.L_6:
        /*0028*/ 	.word	index@(triton_poi_fused_convolution_leaky_relu_17)
        /*002c*/ 	.word	0x00000000
.L_7:


//--------------------- .nv.info.triton_poi_fused_convolution_leaky_relu_17 --------------------------
	.section	.nv.info.triton_poi_fused_convolution_leaky_relu_17,"",@"SHT_CUDA_INFO"
	.sectionflags	@""
	.align	4


	//----- nvinfo : EIATTR_CUDA_API_VERSION
	.align		4
        /*0000*/ 	.byte	0x04, 0x37
        /*0002*/ 	.short	(.L_9 - .L_8)
.L_8:
        /*0004*/ 	.word	0x0000007c


	//----- nvinfo : EIATTR_KPARAM_INFO
	.align		4
.L_9:
        /*0008*/ 	.byte	0x04, 0x17
        /*000a*/ 	.short	(.L_11 - .L_10)
.L_10:
        /*000c*/ 	.word	0x00000000
        /*0010*/ 	.short	0x0003
        /*0012*/ 	.short	0x0018
        /*0014*/ 	.byte	0x00, 0xf0, 0x11, 0x00


	//----- nvinfo : EIATTR_KPARAM_INFO
	.align		4
.L_11:
        /*0018*/ 	.byte	0x04, 0x17
        /*001a*/ 	.short	(.L_13 - .L_12)
.L_12:
        /*001c*/ 	.word	0x00000000
        /*0020*/ 	.short	0x0002
        /*0022*/ 	.short	0x0010
        /*0024*/ 	.byte	0x00, 0xf4, 0x21, 0x00


	//----- nvinfo : EIATTR_KPARAM_INFO
	.align		4
.L_13:
        /*0028*/ 	.byte	0x04, 0x17
        /*002a*/ 	.short	(.L_15 - .L_14)
.L_14:
        /*002c*/ 	.word	0x00000000
        /*0030*/ 	.short	0x0001
        /*0032*/ 	.short	0x0008
        /*0034*/ 	.byte	0x00, 0xf4, 0x21, 0x00


	//----- nvinfo : EIATTR_KPARAM_INFO
	.align		4
.L_15:
        /*0038*/ 	.byte	0x04, 0x17
        /*003a*/ 	.short	(.L_17 - .L_16)
.L_16:
        /*003c*/ 	.word	0x00000000
        /*0040*/ 	.short	0x0000
        /*0042*/ 	.short	0x0000
        /*0044*/ 	.byte	0x00, 0xf4, 0x21, 0x00


	//----- nvinfo : EIATTR_SPARSE_MMA_MASK
	.align		4
.L_17:
        /*0048*/ 	.byte	0x03, 0x50
        /*004a*/ 	.short	0x0000


	//----- nvinfo : EIATTR_MAXREG_COUNT
	.align		4
        /*004c*/ 	.byte	0x03, 0x1b
        /*004e*/ 	.short	0x00ff


	//----- nvinfo : EIATTR_EXIT_INSTR_OFFSETS
	.align		4
        /*0050*/ 	.byte	0x04, 0x1c
        /*0052*/ 	.short	(.L_19 - .L_18)


	//   ....[0]....
.L_18:
        /*0054*/ 	.word	0x000001f0


	//----- nvinfo : EIATTR_REQNTID
	.align		4
.L_19:
        /*0058*/ 	.byte	0x04, 0x10
        /*005a*/ 	.short	(.L_21 - .L_20)
.L_20:
        /*005c*/ 	.word	0x00000080
        /*0060*/ 	.word	0x00000001
        /*0064*/ 	.word	0x00000001


	//----- nvinfo : EIATTR_CBANK_PARAM_SIZE
	.align		4
.L_21:
        /*0068*/ 	.byte	0x03, 0x19
        /*006a*/ 	.short	0x001c


	//----- nvinfo : EIATTR_PARAM_CBANK
	.align		4
        /*006c*/ 	.byte	0x04, 0x0a
        /*006e*/ 	.short	(.L_23 - .L_22)
	.align		4
.L_22:
        /*0070*/ 	.word	index@(.nv.constant0.triton_poi_fused_convolution_leaky_relu_17)
        /*0074*/ 	.short	0x0210
        /*0076*/ 	.short	0x001c


	//----- nvinfo : EIATTR_SW_WAR
	.align		4
.L_23:
        /*0078*/ 	.byte	0x04, 0x36
        /*007a*/ 	.short	(.L_25 - .L_24)
.L_24:
        /*007c*/ 	.word	0x00000008
.L_25:


//--------------------- .nv.callgraph             --------------------------
	.section	.nv.callgraph,"",@"SHT_CUDA_CALLGRAPH"
	.align	4
	.sectionentsize	8
	.align		4
        /*0000*/ 	.word	0x00000000
	.align		4
        /*0004*/ 	.word	0xffffffff
	.align		4
        /*0008*/ 	.word	0x00000000
	.align		4
        /*000c*/ 	.word	0xfffffffe
	.align		4
        /*0010*/ 	.word	0x00000000
	.align		4
        /*0014*/ 	.word	0xfffffffd
	.align		4
        /*0018*/ 	.word	0x00000000
	.align		4
        /*001c*/ 	.word	0xfffffffc


//--------------------- .text.triton_poi_fused_convolution_leaky_relu_17 --------------------------
	.section	.text.triton_poi_fused_convolution_leaky_relu_17,"ax",@progbits
	.align	128
        .global         triton_poi_fused_convolution_leaky_relu_17
        .type           triton_poi_fused_convolution_leaky_relu_17,@function
        .size           triton_poi_fused_convolution_leaky_relu_17,(.L_x_1 - triton_poi_fused_convolution_leaky_relu_17)
        .other          triton_poi_fused_convolution_leaky_relu_17,@"STO_CUDA_ENTRY STV_DEFAULT"
triton_poi_fused_convolution_leaky_relu_17:
.text.triton_poi_fused_convolution_leaky_relu_17:
[----:B------:R-:W-:Y:S01]  /*0000*/  LDC R1, c[0x0][0x28] ;  /* 0x00000a00ff017b82 */ /* 0x000fe20000000800 */
[----:B------:R-:W1:Y:S07]  /*0010*/  S2R R0, SR_TID.X ;  /* 0x0000000000007919 */ /* 0x000e6e0000002100 */
[----:B------:R-:W2:Y:S01]  /*0020*/  LDC.64 R4, c[0x0][0x220] ;  /* 0x00008800ff047b82 */ /* 0x000ea20000000a00 */
[----:B------:R-:W-:Y:S01]  /*0030*/  ULDC.64 UR4, c[0x0][0x208] ;  /* 0x0000820000047ab9 */ /* 0x000fe20000000a00 */
[----:B------:R-:W3:Y:S06]  /*0040*/  S2R R9, SR_CTAID.X ;  /* 0x0000000000097919 */ /* 0x000eec0000002500 */
[----:B------:R-:W4:Y:S01]  /*0050*/  LDC.64 R6, c[0x0][0x218] ;  /* 0x00008600ff067b82 */ /* 0x000f220000000a00 */
[----:B-1----:R-:W-:-:S02]  /*0060*/  LOP3.LUT R0, R0, 0x7f, RZ, 0xc0, !PT ;  /* 0x0000007f00007812 */ /* 0x002fc400078ec0ff */
[----:B---3--:R-:W-:-:S03]  /*0070*/  SHF.R.S32.HI R2, RZ, 0x18, R9 ;  /* 0x00000018ff027819 */ /* 0x008fc60000011409 */
[----:B------:R-:W-:Y:S01]  /*0080*/  IMAD R9, R9, 0x80, R0 ;  /* 0x0000008009097824 */ /* 0x000fe200078e0200 */
[----:B------:R-:W-:-:S03]  /*0090*/  SGXT R0, R2, 0x1 ;  /* 0x000000010200781a */ /* 0x000fc60000000200 */
[----:B----4-:R-:W-:Y:S01]  /*00a0*/  IMAD.WIDE R6, R9, 0x4, R6 ;  /* 0x0000000409067825 */ /* 0x010fe200078e0206 */
[----:B------:R-:W1:Y:S01]  /*00b0*/  LDC.64 R2, c[0x0][0x210] ;  /* 0x00008400ff027b82 */ /* 0x000e620000000a00 */
[----:B------:R-:W-:-:S04]  /*00c0*/  LEA.HI R0, R0, R9, RZ, 0x2 ;  /* 0x0000000900007211 */ /* 0x000fc800078f10ff */
[--C-:B------:R-:W-:Y:S02]  /*00d0*/  SHF.R.S32.HI R8, RZ, 0x2, R0.reuse ;  /* 0x00000002ff087819 */ /* 0x100fe40000011400 */
[----:B------:R-:W-:-:S04]  /*00e0*/  SHF.R.S32.HI R11, RZ, 0x1f, R0 ;  /* 0x0000001fff0b7819 */ /* 0x000fc80000011400 */
[----:B------:R-:W-:-:S04]  /*00f0*/  LEA.HI R11, R11, R8, RZ, 0x9 ;  /* 0x000000080b0b7211 */ /* 0x000fc800078f48ff */
[----:B------:R-:W-:-:S05]  /*0100*/  LOP3.LUT R11, R11, 0xfffffe00, RZ, 0xc0, !PT ;  /* 0xfffffe000b0b7812 */ /* 0x000fca00078ec0ff */
[----:B------:R-:W-:Y:S02]  /*0110*/  IMAD.IADD R11, R8, 0x1, -R11 ;  /* 0x00000001080b7824 */ /* 0x000fe400078e0a0b */
[----:B------:R-:W3:Y:S01]  /*0120*/  LDG.E R8, desc[UR4][R6.64] ;  /* 0x0000000406087981 */ /* 0x000ee2000c1e1900 */
[----:B-1----:R-:W-:-:S04]  /*0130*/  IMAD.WIDE R2, R9, 0x4, R2 ;  /* 0x0000000409027825 */ /* 0x002fc800078e0202 */
[----:B--2---:R-:W-:Y:S01]  /*0140*/  IMAD.WIDE R4, R11, 0x4, R4 ;  /* 0x000000040b047825 */ /* 0x004fe200078e0204 */
[----:B------:R-:W2:Y:S05]  /*0150*/  LDG.E R0, desc[UR4][R2.64] ;  /* 0x0000000402007981 */ /* 0x000eaa000c1e1900 */
[----:B------:R-:W2:Y:S02]  /*0160*/  LDG.E.EL R5, desc[UR4][R4.64] ;  /* 0x0000000404057981 */ /* 0x000ea4000c2e1900 */
[C---:B--2---:R-:W-:Y:S02]  /*0170*/  FSETP.GT.AND P0, PT, R0.reuse, -R5, PT ;  /* 0x800000050000720b */ /* 0x044fe40003f04000 */
[C---:B---3--:R-:W-:Y:S01]  /*0180*/  FSETP.GT.AND P1, PT, R5.reuse, -R8, PT ;  /* 0x800000080500720b */ /* 0x048fe20003f24000 */
[----:B------:R-:W-:Y:S01]  /*0190*/  FADD R9, R0, R5 ;  /* 0x0000000500097221 */ /* 0x000fe20000000000 */
[----:B------:R-:W-:-:S09]  /*01a0*/  FADD R11, R5, R8 ;  /* 0x00000008050b7221 */ /* 0x000fd20000000000 */
[----:B------:R-:W-:Y:S02]  /*01b0*/  @!P0 FMUL R9, R9, 0.10000000149011611938 ;  /* 0x3dcccccd09098820 */ /* 0x000fe40000400000 */
[----:B------:R-:W-:-:S03]  /*01c0*/  @!P1 FMUL R11, R11, 0.10000000149011611938 ;  /* 0x3dcccccd0b0b9820 */ /* 0x000fc60000400000 */
[----:B------:R-:W-:Y:S04]  /*01d0*/  STG.E desc[UR4][R2.64], R9 ;  /* 0x0000000902007986 */ /* 0x000fe8000c101904 */
[----:B------:R-:W-:Y:S01]  /*01e0*/  STG.E desc[UR4][R6.64], R11 ;  /* 0x0000000b06007986 */ /* 0x000fe2000c101904 */
[----:B------:R-:W-:Y:S05]  /*01f0*/  EXIT ;  /* 0x000000000000794d */ /* 0x000fea0003800000 */
.L_x_0:
[----:B------:R-:W-:-:S00]  /*0200*/  BRA `(.L_x_0) ;  /* 0xfffffffc00fc7947 */ /* 0x000fc0000383ffff */
[----:B------:R-:W-:-:S00]  /*0210*/  NOP ;  /* 0x0000000000007918 */ /* 0x000fc00000000000 */
        /* <DEDUP_REMOVED lines=14> */
.L_x_1:


//--------------------- .nv.constant0.triton_poi_fused_convolution_leaky_relu_17 --------------------------
	.section	.nv.constant0.triton_poi_fused_convolution_leaky_relu_17,"a",@progbits
	.sectionflags	@""
	.align	4
.nv.constant0.triton_poi_fused_convolution_leaky_relu_17:
	.zero		556
